//
// Generated by NVIDIA NVVM Compiler
//
// Compiler Build ID: CL-36424714
// Cuda compilation tools, release 13.0, V13.0.88
// Based on NVVM 20.0.0
//

.version 9.0
.target sm_100
.address_size 64

	// .globl	_Z5solveiiifffP6float2

.visible .entry _Z5solveiiifffP6float2(
	.param .u32 _Z5solveiiifffP6float2_param_0,
	.param .u32 _Z5solveiiifffP6float2_param_1,
	.param .u32 _Z5solveiiifffP6float2_param_2,
	.param .f32 _Z5solveiiifffP6float2_param_3,
	.param .f32 _Z5solveiiifffP6float2_param_4,
	.param .f32 _Z5solveiiifffP6float2_param_5,
	.param .u64 .ptr .align 1 _Z5solveiiifffP6float2_param_6
)
{
	.reg .pred 	%p<7>;
	.reg .b32 	%r<27>;
	.reg .b32 	%f<20>;
	.reg .b64 	%rd<5>;

	ld.param.u32 	%r4, [_Z5solveiiifffP6float2_param_0];
	ld.param.u32 	%r5, [_Z5solveiiifffP6float2_param_1];
	ld.param.u32 	%r7, [_Z5solveiiifffP6float2_param_2];
	ld.param.f32 	%f5, [_Z5solveiiifffP6float2_param_3];
	ld.param.f32 	%f6, [_Z5solveiiifffP6float2_param_4];
	ld.param.f32 	%f7, [_Z5solveiiifffP6float2_param_5];
	ld.param.u64 	%rd1, [_Z5solveiiifffP6float2_param_6];
	mov.u32 	%r8, %tid.x;
	mov.u32 	%r9, %ctaid.x;
	mov.u32 	%r10, %ntid.x;
	mad.lo.s32 	%r1, %r9, %r10, %r8;
	mov.u32 	%r11, %tid.y;
	mov.u32 	%r12, %ctaid.y;
	mov.u32 	%r13, %ntid.y;
	mad.lo.s32 	%r14, %r12, %r13, %r11;
	setp.ge.s32 	%p1, %r1, %r4;
	setp.ge.s32 	%p2, %r14, %r7;
	or.pred  	%p3, %p1, %p2;
	@%p3 bra 	$L__BB0_4;
	mad.lo.s32 	%r3, %r7, %r1, %r14;
	shr.u32 	%r15, %r4, 31;
	add.s32 	%r16, %r4, %r15;
	shr.s32 	%r17, %r16, 1;
	setp.gt.s32 	%p4, %r1, %r17;
	selp.b32 	%r18, %r4, 0, %p4;
	sub.s32 	%r19, %r1, %r18;
	shr.u32 	%r20, %r5, 31;
	add.s32 	%r21, %r5, %r20;
	shr.s32 	%r22, %r21, 1;
	setp.gt.s32 	%p5, %r14, %r22;
	selp.b32 	%r23, %r5, 0, %p5;
	sub.s32 	%r25, %r14, %r23;
	cvt.rn.f32.s32 	%f9, %r19;
	mul.f32 	%f1, %f5, %f9;
	cvt.rn.f32.s32 	%f10, %r25;
	mul.f32 	%f2, %f6, %f10;
	or.b32  	%r26, %r19, %r25;
	setp.eq.s32 	%p6, %r26, 0;
	mov.f32 	%f19, 0f00000000;
	@%p6 bra 	$L__BB0_3;
	mul.f32 	%f11, %f2, %f2;
	fma.rn.f32 	%f12, %f1, %f1, %f11;
	mov.f32 	%f13, 0fBF800000;
	div.rn.f32 	%f19, %f13, %f12;
$L__BB0_3:
	mul.f32 	%f14, %f7, %f19;
	cvta.to.global.u64 	%rd2, %rd1;
	mul.wide.s32 	%rd3, %r3, 8;
	add.s64 	%rd4, %rd2, %rd3;
	ld.global.v2.f32 	{%f15, %f16}, [%rd4];
	mul.f32 	%f17, %f15, %f14;
	mul.f32 	%f18, %f14, %f16;
	st.global.v2.f32 	[%rd4], {%f17, %f18};
$L__BB0_4:
	ret;

}


// ===== COMPILED SASS (sm_100) =====

	.target	sm_100

	.elftype	@"ET_EXEC"


//--------------------- .note.nv.tkinfo           --------------------------
	.section	.note.nv.tkinfo,"",@"SHT_NOTE"
	.sectionflags	@"SHF_NOTE_NV_TKINFO"
	.tkinfo
        /*0018*/ 	.word	0x00000002
        /*0030*/ 	.string	""
        /*0030*/ 	.string	"ptxas"
        /*0030*/ 	.string	"Cuda compilation tools, release 13.0, V13.0.88"
        /*0030*/ 	.string	"Build cuda_13.0.r13.0/compiler.36424714_0"
        /*0030*/ 	.string	"-arch sm_100 -m 64 "



//--------------------- .note.nv.cuinfo           --------------------------
	.section	.note.nv.cuinfo,"",@"SHT_NOTE"
	.sectionflags	@"SHF_NOTE_NV_CUINFO"
        /*0018*/ 	.short	0x0002
        /*001a*/ 	.short	0x0064
        /*001c*/ 	.short	0x0082
	.zero		2


//--------------------- .nv.info                  --------------------------
	.section	.nv.info,"",@"SHT_CUDA_INFO"
	.align	4


	//----- nvinfo : EIATTR_REGCOUNT
	.align		4
        /*0000*/ 	.byte	0x04, 0x2f
        /*0002*/ 	.short	(.L_1 - .L_0)
	.align		4
.L_0:
        /*0004*/ 	.word	index@(_Z5solveiiifffP6float2)
        /*0008*/ 	.word	0x0000000d


	//----- nvinfo : EIATTR_FRAME_SIZE
	.align		4
.L_1:
        /*000c*/ 	.byte	0x04, 0x11
        /*000e*/ 	.short	(.L_3 - .L_2)
	.align		4
.L_2:
        /*0010*/ 	.word	index@($__internal_0_$__cuda_sm3x_div_rn_noftz_f32_slowpath)
        /*0014*/ 	.word	0x00000000


	//----- nvinfo : EIATTR_FRAME_SIZE
	.align		4
.L_3:
        /*0018*/ 	.byte	0x04, 0x11
        /*001a*/ 	.short	(.L_5 - .L_4)
	.align		4
.L_4:
        /*001c*/ 	.word	index@(_Z5solveiiifffP6float2)
        /*0020*/ 	.word	0x00000000


	//----- nvinfo : EIATTR_MIN_STACK_SIZE
	.align		4
.L_5:
        /*0024*/ 	.byte	0x04, 0x12
        /*0026*/ 	.short	(.L_7 - .L_6)
	.align		4
.L_6:
        /*0028*/ 	.word	index@(_Z5solveiiifffP6float2)
        /*002c*/ 	.word	0x00000000
.L_7:


//--------------------- .nv.compat                --------------------------
	.section	.nv.compat,"",@"SHT_CUDA_COMPAT_INFO"
	.align	4
        /*0000*/ 	.byte	0x02, 0x09, 0x00, 0x00, 0x02, 0x02, 0x01, 0x00, 0x02, 0x05, 0x05, 0x00, 0x03, 0x07, 0x01, 0x01
        /*0010*/ 	.byte	0x02, 0x03, 0x00, 0x00, 0x02, 0x06, 0x01, 0x00, 0x04, 0x0b, 0x08, 0x00, 0x01, 0x00, 0x00, 0x00
        /*0020*/ 	.byte	0x00, 0x00, 0x00, 0x00


//--------------------- .nv.info._Z5solveiiifffP6float2 --------------------------
	.section	.nv.info._Z5solveiiifffP6float2,"",@"SHT_CUDA_INFO"
	.sectionflags	@""
	.align	4


	//----- nvinfo : EIATTR_CUDA_API_VERSION
	.align		4
        /*0000*/ 	.byte	0x04, 0x37
        /*0002*/ 	.short	(.L_9 - .L_8)
.L_8:
        /*0004*/ 	.word	0x00000082


	//----- nvinfo : EIATTR_KPARAM_INFO
	.align		4
.L_9:
        /*0008*/ 	.byte	0x04, 0x17
        /*000a*/ 	.short	(.L_11 - .L_10)
.L_10:
        /*000c*/ 	.word	0x00000000
        /*0010*/ 	.short	0x0006
        /*0012*/ 	.short	0x0018
        /*0014*/ 	.byte	0x00, 0xf5, 0x21, 0x00


	//----- nvinfo : EIATTR_KPARAM_INFO
	.align		4
.L_11:
        /*0018*/ 	.byte	0x04, 0x17
        /*001a*/ 	.short	(.L_13 - .L_12)
.L_12:
        /*001c*/ 	.word	0x00000000
        /*0020*/ 	.short	0x0005
        /*0022*/ 	.short	0x0014
        /*0024*/ 	.byte	0x00, 0xf0, 0x11, 0x00


	//----- nvinfo : EIATTR_KPARAM_INFO
	.align		4
.L_13:
        /*0028*/ 	.byte	0x04, 0x17
        /*002a*/ 	.short	(.L_15 - .L_14)
.L_14:
        /*002c*/ 	.word	0x00000000
        /*0030*/ 	.short	0x0004
        /*0032*/ 	.short	0x0010
        /*0034*/ 	.byte	0x00, 0xf0, 0x11, 0x00


	//----- nvinfo : EIATTR_KPARAM_INFO
	.align		4
.L_15:
        /*0038*/ 	.byte	0x04, 0x17
        /*003a*/ 	.short	(.L_17 - .L_16)
.L_16:
        /*003c*/ 	.word	0x00000000
        /*0040*/ 	.short	0x0003
        /*0042*/ 	.short	0x000c
        /*0044*/ 	.byte	0x00, 0xf0, 0x11, 0x00


	//----- nvinfo : EIATTR_KPARAM_INFO
	.align		4
.L_17:
        /*0048*/ 	.byte	0x04, 0x17
        /*004a*/ 	.short	(.L_19 - .L_18)
.L_18:
        /*004c*/ 	.word	0x00000000
        /*0050*/ 	.short	0x0002
        /*0052*/ 	.short	0x0008
        /*0054*/ 	.byte	0x00, 0xf0, 0x11, 0x00


	//----- nvinfo : EIATTR_KPARAM_INFO
	.align		4
.L_19:
        /*0058*/ 	.byte	0x04, 0x17
        /*005a*/ 	.short	(.L_21 - .L_20)
.L_20:
        /*005c*/ 	.word	0x00000000
        /*0060*/ 	.short	0x0001
        /*0062*/ 	.short	0x0004
        /*0064*/ 	.byte	0x00, 0xf0, 0x11, 0x00


	//----- nvinfo : EIATTR_KPARAM_INFO
	.align		4
.L_21:
        /*0068*/ 	.byte	0x04, 0x17
        /*006a*/ 	.short	(.L_23 - .L_22)
.L_22:
        /*006c*/ 	.word	0x00000000
        /*0070*/ 	.short	0x0000
        /*0072*/ 	.short	0x0000
        /*0074*/ 	.byte	0x00, 0xf0, 0x11, 0x00


	//----- nvinfo : EIATTR_SPARSE_MMA_MASK
	.align		4
.L_23:
        /*0078*/ 	.byte	0x03, 0x50
        /*007a*/ 	.short	0x0000


	//----- nvinfo : EIATTR_MAXREG_COUNT
	.align		4
        /*007c*/ 	.byte	0x03, 0x1b
        /*007e*/ 	.short	0x00ff


	//----- nvinfo : EIATTR_MERCURY_ISA_VERSION
	.align		4
        /*0080*/ 	.byte	0x03, 0x5f
        /*0082*/ 	.short	0x0101


	//----- nvinfo : EIATTR_VRC_CTA_INIT_COUNT
	.align		4
        /*0084*/ 	.byte	0x02, 0x4a
	.zero		1
	.zero		1


	//----- nvinfo : EIATTR_EXIT_INSTR_OFFSETS
	.align		4
        /*0088*/ 	.byte	0x04, 0x1c
        /*008a*/ 	.short	(.L_25 - .L_24)


	//   ....[0]....
.L_24:
        /*008c*/ 	.word	0x000000d0


	//   ....[1]....
        /*0090*/ 	.word	0x000003f0


	//----- nvinfo : EIATTR_CRS_STACK_SIZE
	.align		4
.L_25:
        /*0094*/ 	.byte	0x04, 0x1e
        /*0096*/ 	.short	(.L_27 - .L_26)
.L_26:
        /*0098*/ 	.word	0x00000000


	//----- nvinfo : EIATTR_CBANK_PARAM_SIZE
	.align		4
.L_27:
        /*009c*/ 	.byte	0x03, 0x19
        /*009e*/ 	.short	0x0020


	//----- nvinfo : EIATTR_PARAM_CBANK
	.align		4
        /*00a0*/ 	.byte	0x04, 0x0a
        /*00a2*/ 	.short	(.L_29 - .L_28)
	.align		4
.L_28:
        /*00a4*/ 	.word	index@(.nv.constant0._Z5solveiiifffP6float2)
        /*00a8*/ 	.short	0x0380
        /*00aa*/ 	.short	0x0020


	//----- nvinfo : EIATTR_SW_WAR
	.align		4
.L_29:
        /*00ac*/ 	.byte	0x04, 0x36
        /*00ae*/ 	.short	(.L_31 - .L_30)
.L_30:
        /*00b0*/ 	.word	0x00000008
.L_31:


//--------------------- .nv.callgraph             --------------------------
	.section	.nv.callgraph,"",@"SHT_CUDA_CALLGRAPH"
	.align	4
	.sectionentsize	8
	.align		4
        /*0000*/ 	.word	0x00000000
	.align		4
        /*0004*/ 	.word	0xffffffff
	.align		4
        /*0008*/ 	.word	0x00000000
	.align		4
        /*000c*/ 	.word	0xfffffffe
	.align		4
        /*0010*/ 	.word	0x00000000
	.align		4
        /*0014*/ 	.word	0xfffffffd
	.align		4
        /*0018*/ 	.word	0x00000000
	.align		4
        /*001c*/ 	.word	0xfffffffc


//--------------------- .text._Z5solveiiifffP6float2 --------------------------
	.section	.text._Z5solveiiifffP6float2,"ax",@progbits
	.align	128
        .global         _Z5solveiiifffP6float2
        .type           _Z5solveiiifffP6float2,@function
        .size           _Z5solveiiifffP6float2,(.L_x_16 - _Z5solveiiifffP6float2)
        .other          _Z5solveiiifffP6float2,@"STO_CUDA_ENTRY STV_DEFAULT"
_Z5solveiiifffP6float2:
.text._Z5solveiiifffP6float2:
[----:B------:R-:W-:Y:S01]  /*0000*/  LDC R1, c[0x0][0x37c] ;  /* 0x0000df00ff017b82 */ /* 0x000fe20000000800 */
[----:B------:R-:W0:Y:S07]  /*0010*/  S2R R3, SR_TID.Y ;  /* 0x0000000000037919 */ /* 0x000e2e0000002200 */
[----:B------:R-:W1:Y:S01]  /*0020*/  LDC R5, c[0x0][0x360] ;  /* 0x0000d800ff057b82 */ /* 0x000e620000000800 */
[----:B------:R-:W2:Y:S01]  /*0030*/  LDCU UR8, c[0x0][0x388] ;  /* 0x00007100ff0877ac */ /* 0x000ea20008000800 */
[----:B------:R-:W1:Y:S06]  /*0040*/  S2R R2, SR_TID.X ;  /* 0x0000000000027919 */ /* 0x000e6c0000002100 */
[----:B------:R-:W0:Y:S08]  /*0050*/  S2UR UR5, SR_CTAID.Y ;  /* 0x00000000000579c3 */ /* 0x000e300000002600 */
[----:B------:R-:W0:Y:S08]  /*0060*/  LDC R0, c[0x0][0x364] ;  /* 0x0000d900ff007b82 */ /* 0x000e300000000800 */
[----:B------:R-:W1:Y:S08]  /*0070*/  S2UR UR4, SR_CTAID.X ;  /* 0x00000000000479c3 */ /* 0x000e700000002500 */
[----:B------:R-:W3:Y:S01]  /*0080*/  LDC R7, c[0x0][0x380] ;  /* 0x0000e000ff077b82 */ /* 0x000ee20000000800 */
[----:B0-----:R-:W-:-:S05]  /*0090*/  IMAD R3, R0, UR5, R3 ;  /* 0x0000000500037c24 */ /* 0x001fca000f8e0203 */
[----:B--2---:R-:W-:Y:S01]  /*00a0*/  ISETP.GE.AND P0, PT, R3, UR8, PT ;  /* 0x0000000803007c0c */ /* 0x004fe2000bf06270 */
[----:B-1----:R-:W-:-:S05]  /*00b0*/  IMAD R2, R5, UR4, R2 ;  /* 0x0000000405027c24 */ /* 0x002fca000f8e0202 */
[----:B---3--:R-:W-:-:S13]  /*00c0*/  ISETP.GE.OR P0, PT, R2, R7, P0 ;  /* 0x000000070200720c */ /* 0x008fda0000706670 */
[----:B------:R-:W-:Y:S05]  /*00d0*/  @P0 EXIT ;  /* 0x000000000000094d */ /* 0x000fea0003800000 */
[----:B------:R-:W0:Y:S01]  /*00e0*/  LDC R6, c[0x0][0x384] ;  /* 0x0000e100ff067b82 */ /* 0x000e220000000800 */
[C---:B------:R-:W-:Y:S01]  /*00f0*/  LEA.HI R0, R7.reuse, R7, RZ, 0x1 ;  /* 0x0000000707007211 */ /* 0x040fe200078f08ff */
[----:B------:R-:W1:Y:S01]  /*0100*/  LDCU UR4, c[0x0][0x38c] ;  /* 0x00007180ff0477ac */ /* 0x000e620008000800 */
[----:B------:R-:W-:Y:S02]  /*0110*/  BSSY.RECONVERGENT B2, `(.L_x_0) ;  /* 0x0000025000027945 */ /* 0x000fe40003800200 */
[----:B------:R-:W-:Y:S01]  /*0120*/  SHF.R.S32.HI R5, RZ, 0x1, R0 ;  /* 0x00000001ff057819 */ /* 0x000fe20000011400 */
[----:B------:R-:W2:Y:S03]  /*0130*/  LDCU UR5, c[0x0][0x390] ;  /* 0x00007200ff0577ac */ /* 0x000ea60008000800 */
[----:B------:R-:W-:Y:S01]  /*0140*/  ISETP.GT.AND P0, PT, R2, R5, PT ;  /* 0x000000050200720c */ /* 0x000fe20003f04270 */
[----:B------:R-:W3:Y:S03]  /*0150*/  LDCU.64 UR6, c[0x0][0x358] ;  /* 0x00006b00ff0677ac */ /* 0x000ee60008000a00 */
[----:B------:R-:W-:-:S05]  /*0160*/  SEL R5, R7, RZ, P0 ;  /* 0x000000ff07057207 */ /* 0x000fca0000000000 */
[C---:B------:R-:W-:Y:S02]  /*0170*/  IMAD.IADD R5, R2.reuse, 0x1, -R5 ;  /* 0x0000000102057824 */ /* 0x040fe400078e0a05 */
[----:B------:R-:W-:Y:S01]  /*0180*/  IMAD R2, R2, UR8, R3 ;  /* 0x0000000802027c24 */ /* 0x000fe2000f8e0203 */
[----:B0-----:R-:W-:-:S04]  /*0190*/  LEA.HI R4, R6, R6, RZ, 0x1 ;  /* 0x0000000606047211 */ /* 0x001fc800078f08ff */
[----:B------:R-:W-:-:S04]  /*01a0*/  SHF.R.S32.HI R4, RZ, 0x1, R4 ;  /* 0x00000001ff047819 */ /* 0x000fc80000011404 */
[----:B------:R-:W-:-:S04]  /*01b0*/  ISETP.GT.AND P1, PT, R3, R4, PT ;  /* 0x000000040300720c */ /* 0x000fc80003f24270 */
[----:B------:R-:W-:Y:S01]  /*01c0*/  SEL R0, R6, RZ, P1 ;  /* 0x000000ff06007207 */ /* 0x000fe20000800000 */
[----:B------:R-:W-:-:S04]  /*01d0*/  IMAD.MOV.U32 R6, RZ, RZ, RZ ;  /* 0x000000ffff067224 */ /* 0x000fc800078e00ff */
[----:B------:R-:W-:-:S05]  /*01e0*/  IMAD.IADD R0, R3, 0x1, -R0 ;  /* 0x0000000103007824 */ /* 0x000fca00078e0a00 */
[-C--:B------:R-:W-:Y:S02]  /*01f0*/  LOP3.LUT P0, RZ, R5, R0.reuse, RZ, 0xfc, !PT ;  /* 0x0000000005ff7212 */ /* 0x080fe4000780fcff */
[----:B------:R-:W-:Y:S02]  /*0200*/  I2FP.F32.S32 R5, R5 ;  /* 0x0000000500057245 */ /* 0x000fe40000201400 */
[----:B------:R-:W-:-:S03]  /*0210*/  I2FP.F32.S32 R0, R0 ;  /* 0x0000000000007245 */ /* 0x000fc60000201400 */
[----:B-1----:R-:W-:Y:S02]  /*0220*/  FMUL R5, R5, UR4 ;  /* 0x0000000405057c20 */ /* 0x002fe40008400000 */
[----:B--2---:R-:W-:-:S04]  /*0230*/  FMUL R0, R0, UR5 ;  /* 0x0000000500007c20 */ /* 0x004fc80008400000 */
[----:B---3--:R-:W-:Y:S05]  /*0240*/  @!P0 BRA `(.L_x_1) ;  /* 0x0000000000448947 */ /* 0x008fea0003800000 */
[----:B------:R-:W-:Y:S01]  /*0250*/  FMUL R0, R0, R0 ;  /* 0x0000000000007220 */ /* 0x000fe20000400000 */
[----:B------:R-:W-:Y:S01]  /*0260*/  UMOV UR4, 0x3f800000 ;  /* 0x3f80000000047882 */ /* 0x000fe20000000000 */
[----:B------:R-:W-:Y:S01]  /*0270*/  BSSY.RECONVERGENT B1, `(.L_x_1) ;  /* 0x000000e000017945 */ /* 0x000fe20003800200 */
[----:B------:R-:W-:Y:S02]  /*0280*/  IMAD.U32 R8, RZ, RZ, UR4 ;  /* 0x00000004ff087e24 */ /* 0x000fe4000f8e00ff */
[----:B------:R-:W-:-:S04]  /*0290*/  FFMA R5, R5, R5, R0 ;  /* 0x0000000505057223 */ /* 0x000fc80000000000 */
[----:B------:R-:W0:Y:S08]  /*02a0*/  MUFU.RCP R0, R5 ;  /* 0x0000000500007308 */ /* 0x000e300000001000 */
[----:B------:R-:W1:Y:S01]  /*02b0*/  FCHK P0, -R8, R5 ;  /* 0x0000000508007302 */ /* 0x000e620000000100 */
[----:B0-----:R-:W-:-:S04]  /*02c0*/  FFMA R3, -R5, R0, 1 ;  /* 0x3f80000005037423 */ /* 0x001fc80000000100 */
[----:B------:R-:W-:-:S04]  /*02d0*/  FFMA R0, R0, R3, R0 ;  /* 0x0000000300007223 */ /* 0x000fc80000000000 */
[----:B------:R-:W-:-:S04]  /*02e0*/  FFMA R3, R0, -1, RZ ;  /* 0xbf80000000037823 */ /* 0x000fc800000000ff */
[----:B------:R-:W-:-:S04]  /*02f0*/  FFMA R4, -R5, R3, -1 ;  /* 0xbf80000005047423 */ /* 0x000fc80000000103 */
[----:B------:R-:W-:Y:S01]  /*0300*/  FFMA R6, R0, R4, R3 ;  /* 0x0000000400067223 */ /* 0x000fe20000000003 */
[----:B-1----:R-:W-:Y:S06]  /*0310*/  @!P0 BRA `(.L_x_2) ;  /* 0x00000000000c8947 */ /* 0x002fec0003800000 */
[----:B------:R-:W-:-:S07]  /*0320*/  MOV R4, 0x340 ;  /* 0x0000034000047802 */ /* 0x000fce0000000f00 */
[----:B------:R-:W-:Y:S05]  /*0330*/  CALL.REL.NOINC `($__internal_0_$__cuda_sm3x_div_rn_noftz_f32_slowpath) ;  /* 0x0000000000307944 */ /* 0x000fea0003c00000 */
[----:B------:R-:W-:-:S07]  /*0340*/  IMAD.MOV.U32 R6, RZ, RZ, R7 ;  /* 0x000000ffff067224 */ /* 0x000fce00078e0007 */
.L_x_2:
[----:B------:R-:W-:Y:S05]  /*0350*/  BSYNC.RECONVERGENT B1 ;  /* 0x0000000000017941 */ /* 0x000fea0003800200 */
.L_x_1:
[----:B------:R-:W-:Y:S05]  /*0360*/  BSYNC.RECONVERGENT B2 ;  /* 0x0000000000027941 */ /* 0x000fea0003800200 */
.L_x_0:
[----:B------:R-:W0:Y:S01]  /*0370*/  LDC.64 R4, c[0x0][0x398] ;  /* 0x0000e600ff047b82 */ /* 0x000e220000000a00 */
[----:B------:R-:W1:Y:S01]  /*0380*/  LDCU UR4, c[0x0][0x394] ;  /* 0x00007280ff0477ac */ /* 0x000e620008000800 */
[----:B0-----:R-:W-:-:S05]  /*0390*/  IMAD.WIDE R2, R2, 0x8, R4 ;  /* 0x0000000802027825 */ /* 0x001fca00078e0204 */
[----:B------:R-:W2:Y:S01]  /*03a0*/  LDG.E.64 R4, desc[UR6][R2.64] ;  /* 0x0000000602047981 */ /* 0x000ea2000c1e1b00 */
[----:B-1----:R-:W-:-:S04]  /*03b0*/  FMUL R6, R6, UR4 ;  /* 0x0000000406067c20 */ /* 0x002fc80008400000 */
[C---:B--2---:R-:W-:Y:S01]  /*03c0*/  FMUL R4, R6.reuse, R4 ;  /* 0x0000000406047220 */ /* 0x044fe20000400000 */
[----:B------:R-:W-:-:S05]  /*03d0*/  FMUL R5, R6, R5 ;  /* 0x0000000506057220 */ /* 0x000fca0000400000 */
[----:B------:R-:W-:Y:S01]  /*03e0*/  STG.E.64 desc[UR6][R2.64], R4 ;  /* 0x0000000402007986 */ /* 0x000fe2000c101b06 */
[----:B------:R-:W-:Y:S05]  /*03f0*/  EXIT ;  /* 0x000000000000794d */ /* 0x000fea0003800000 */
        .weak           $__internal_0_$__cuda_sm3x_div_rn_noftz_f32_slowpath
        .type           $__internal_0_$__cuda_sm3x_div_rn_noftz_f32_slowpath,@function
        .size           $__internal_0_$__cuda_sm3x_div_rn_noftz_f32_slowpath,(.L_x_16 - $__internal_0_$__cuda_sm3x_div_rn_noftz_f32_slowpath)
$__internal_0_$__cuda_sm3x_div_rn_noftz_f32_slowpath:
[--C-:B------:R-:W-:Y:S01]  /*0400*/  SHF.R.U32.HI R0, RZ, 0x17, R5.reuse ;  /* 0x00000017ff007819 */ /* 0x100fe20000011605 */
[----:B------:R-:W-:Y:S04]  /*0410*/  BSSY.RECONVERGENT B0, `(.L_x_3) ;  /* 0x000005c000007945 */ /* 0x000fe80003800200 */
[----:B------:R-:W-:Y:S01]  /*0420*/  BSSY.RELIABLE B3, `(.L_x_4) ;  /* 0x000001b000037945 */ /* 0x000fe20003800100 */
[----:B------:R-:W-:Y:S01]  /*0430*/  IMAD.MOV.U32 R6, RZ, RZ, R5 ;  /* 0x000000ffff067224 */ /* 0x000fe200078e0005 */
[----:B------:R-:W-:-:S05]  /*0440*/  LOP3.LUT R3, R0, 0xff, RZ, 0xc0, !PT ;  /* 0x000000ff00037812 */ /* 0x000fca00078ec0ff */
[----:B------:R-:W-:-:S05]  /*0450*/  VIADD R7, R3, 0xffffffff ;  /* 0xffffffff03077836 */ /* 0x000fca0000000000 */
[----:B------:R-:W-:-:S13]  /*0460*/  ISETP.GT.U32.AND P0, PT, R7, 0xfd, PT ;  /* 0x000000fd0700780c */ /* 0x000fda0003f04070 */
[----:B------:R-:W-:Y:S01]  /*0470*/  @!P0 IMAD.MOV.U32 R8, RZ, RZ, RZ ;  /* 0x000000ffff088224 */ /* 0x000fe200078e00ff */
[----:B------:R-:W-:Y:S06]  /*0480*/  @!P0 BRA `(.L_x_5) ;  /* 0x0000000000508947 */ /* 0x000fec0003800000 */
[----:B------:R-:W-:Y:S01]  /*0490*/  FSETP.GTU.FTZ.AND P0, PT, |R5|, +INF , PT ;  /* 0x7f8000000500780b */ /* 0x000fe20003f1c200 */
[----:B------:R-:W-:-:S12]  /*04a0*/  IMAD.MOV.U32 R0, RZ, RZ, R5 ;  /* 0x000000ffff007224 */ /* 0x000fd800078e0005 */
[----:B------:R-:W-:Y:S05]  /*04b0*/  @P0 BREAK.RELIABLE B3 ;  /* 0x0000000000030942 */ /* 0x000fea0003800100 */
[----:B------:R-:W-:Y:S05]  /*04c0*/  @P0 BRA `(.L_x_6) ;  /* 0x00000004003c0947 */ /* 0x000fea0003800000 */
[----:B------:R-:W-:-:S05]  /*04d0*/  IMAD.MOV.U32 R5, RZ, RZ, -0x40800000 ;  /* 0xbf800000ff057424 */ /* 0x000fca00078e00ff */
[----:B------:R-:W-:-:S13]  /*04e0*/  LOP3.LUT P0, RZ, R6, 0x7fffffff, R5, 0xc8, !PT ;  /* 0x7fffffff06ff7812 */ /* 0x000fda000780c805 */
[----:B------:R-:W-:Y:S05]  /*04f0*/  @!P0 BREAK.RELIABLE B3 ;  /* 0x0000000000038942 */ /* 0x000fea0003800100 */
[----:B------:R-:W-:Y:S05]  /*0500*/  @!P0 BRA `(.L_x_7) ;  /* 0x0000000400248947 */ /* 0x000fea0003800000 */
[----:B------:R-:W-:Y:S02]  /*0510*/  FSETP.NEU.FTZ.AND P0, PT, |R0|, +INF , PT ;  /* 0x7f8000000000780b */ /* 0x000fe40003f1d200 */
[----:B------:R-:W-:-:S04]  /*0520*/  LOP3.LUT P1, RZ, R5, 0x7fffffff, RZ, 0xc0, !PT ;  /* 0x7fffffff05ff7812 */ /* 0x000fc8000782c0ff */
[----:B------:R-:W-:-:S13]  /*0530*/  PLOP3.LUT P0, PT, P0, P1, PT, 0x2f, 0xf2 ;  /* 0x0000000000f2781c */ /* 0x000fda0000702577 */
[----:B------:R-:W-:Y:S05]  /*0540*/  @P0 BREAK.RELIABLE B3 ;  /* 0x0000000000030942 */ /* 0x000fea0003800100 */
[----:B------:R-:W-:Y:S05]  /*0550*/  @P0 BRA `(.L_x_8) ;  /* 0x0000000400080947 */ /* 0x000fea0003800000 */
[----:B------:R-:W-:-:S13]  /*0560*/  LOP3.LUT P0, RZ, R6, 0x7fffffff, RZ, 0xc0, !PT ;  /* 0x7fffffff06ff7812 */ /* 0x000fda000780c0ff */
[----:B------:R-:W-:Y:S05]  /*0570*/  @!P0 BREAK.RELIABLE B3 ;  /* 0x0000000000038942 */ /* 0x000fea0003800100 */
[----:B------:R-:W-:Y:S05]  /*0580*/  @!P0 BRA `(.L_x_9) ;  /* 0x0000000000f08947 */ /* 0x000fea0003800000 */
[----:B------:R-:W-:Y:S01]  /*0590*/  ISETP.GE.AND P0, PT, R7, RZ, PT ;  /* 0x000000ff0700720c */ /* 0x000fe20003f06270 */
[----:B------:R-:W-:-:S12]  /*05a0*/  IMAD.MOV.U32 R8, RZ, RZ, RZ ;  /* 0x000000ffff087224 */ /* 0x000fd800078e00ff */
[----:B------:R-:W-:Y:S01]  /*05b0*/  @!P0 FFMA R6, R0, 1.84467440737095516160e+19, RZ ;  /* 0x5f80000000068823 */ /* 0x000fe200000000ff */
[----:B------:R-:W-:-:S07]  /*05c0*/  @!P0 VIADD R8, R8, 0x40 ;  /* 0x0000004008088836 */ /* 0x000fce0000000000 */
.L_x_5:
[----:B------:R-:W-:Y:S05]  /*05d0*/  BSYNC.RELIABLE B3 ;  /* 0x0000000000037941 */ /* 0x000fea0003800100 */
.L_x_4:
[----:B------:R-:W-:Y:S01]  /*05e0*/  LEA R5, R3, 0xc0800000, 0x17 ;  /* 0xc080000003057811 */ /* 0x000fe200078eb8ff */
[----:B------:R-:W-:Y:S01]  /*05f0*/  UMOV UR4, 0xbf800000 ;  /* 0xbf80000000047882 */ /* 0x000fe20000000000 */
[----:B------:R-:W-:Y:S01]  /*0600*/  IADD3 R3, PT, PT, R8, 0x7f, -R3 ;  /* 0x0000007f08037810 */ /* 0x000fe20007ffe803 */
[----:B------:R-:W-:Y:S02]  /*0610*/  BSSY.RECONVERGENT B3, `(.L_x_10) ;  /* 0x0000032000037945 */ /* 0x000fe40003800200 */
[----:B------:R-:W-:-:S04]  /*0620*/  IMAD.IADD R5, R6, 0x1, -R5 ;  /* 0x0000000106057824 */ /* 0x000fc800078e0a05 */
[----:B------:R-:W0:Y:S01]  /*0630*/  MUFU.RCP R0, R5 ;  /* 0x0000000500007308 */ /* 0x000e220000001000 */
[----:B------:R-:W-:-:S04]  /*0640*/  FADD.FTZ R7, -R5, -RZ ;  /* 0x800000ff05077221 */ /* 0x000fc80000010100 */
[----:B0-----:R-:W-:-:S04]  /*0650*/  FFMA R9, R0, R7, 1 ;  /* 0x3f80000000097423 */ /* 0x001fc80000000007 */
[----:B------:R-:W-:-:S04]  /*0660*/  FFMA R0, R0, R9, R0 ;  /* 0x0000000900007223 */ /* 0x000fc80000000000 */
[----:B------:R-:W-:-:S04]  /*0670*/  FFMA R6, R0, UR4, RZ ;  /* 0x0000000400067c23 */ /* 0x000fc800080000ff */
[----:B------:R-:W-:-:S04]  /*0680*/  FFMA R9, R7, R6, UR4 ;  /* 0x0000000407097e23 */ /* 0x000fc80008000006 */
[----:B------:R-:W-:-:S04]  /*0690*/  FFMA R9, R0, R9, R6 ;  /* 0x0000000900097223 */ /* 0x000fc80000000006 */
[----:B------:R-:W-:-:S04]  /*06a0*/  FFMA R10, R7, R9, UR4 ;  /* 0x00000004070a7e23 */ /* 0x000fc80008000009 */
[----:B------:R-:W-:-:S05]  /*06b0*/  FFMA R7, R0, R10, R9 ;  /* 0x0000000a00077223 */ /* 0x000fca0000000009 */
[----:B------:R-:W-:-:S04]  /*06c0*/  SHF.R.U32.HI R6, RZ, 0x17, R7 ;  /* 0x00000017ff067819 */ /* 0x000fc80000011607 */
[----:B------:R-:W-:-:S05]  /*06d0*/  LOP3.LUT R6, R6, 0xff, RZ, 0xc0, !PT ;  /* 0x000000ff06067812 */ /* 0x000fca00078ec0ff */
[----:B------:R-:W-:-:S04]  /*06e0*/  IMAD.IADD R8, R6, 0x1, R3 ;  /* 0x0000000106087824 */ /* 0x000fc800078e0203 */
[----:B------:R-:W-:-:S05]  /*06f0*/  VIADD R5, R8, 0xffffffff ;  /* 0xffffffff08057836 */ /* 0x000fca0000000000 */
[----:B------:R-:W-:-:S13]  /*0700*/  ISETP.GE.U32.AND P0, PT, R5, 0xfe, PT ;  /* 0x000000fe0500780c */ /* 0x000fda0003f06070 */
[----:B------:R-:W-:Y:S05]  /*0710*/  @!P0 BRA `(.L_x_11) ;  /* 0x0000000000808947 */ /* 0x000fea0003800000 */
[----:B------:R-:W-:-:S13]  /*0720*/  ISETP.GT.AND P0, PT, R8, 0xfe, PT ;  /* 0x000000fe0800780c */ /* 0x000fda0003f04270 */
[----:B------:R-:W-:Y:S05]  /*0730*/  @P0 BRA `(.L_x_12) ;  /* 0x00000000006c0947 */ /* 0x000fea0003800000 */
[----:B------:R-:W-:-:S13]  /*0740*/  ISETP.GE.AND P0, PT, R8, 0x1, PT ;  /* 0x000000010800780c */ /* 0x000fda0003f06270 */
[----:B------:R-:W-:Y:S05]  /*0750*/  @P0 BRA `(.L_x_13) ;  /* 0x0000000000740947 */ /* 0x000fea0003800000 */
[----:B------:R-:W-:Y:S02]  /*0760*/  ISETP.GE.AND P0, PT, R8, -0x18, PT ;  /* 0xffffffe80800780c */ /* 0x000fe40003f06270 */
[----:B------:R-:W-:-:S11]  /*0770*/  LOP3.LUT R7, R7, 0x80000000, RZ, 0xc0, !PT ;  /* 0x8000000007077812 */ /* 0x000fd600078ec0ff */
[----:B------:R-:W-:Y:S05]  /*0780*/  @!P0 BRA `(.L_x_13) ;  /* 0x0000000000688947 */ /* 0x000fea0003800000 */
[-CC-:B------:R-:W-:Y:S01]  /*0790*/  FFMA.RZ R3, R0, R10.reuse, R9.reuse ;  /* 0x0000000a00037223 */ /* 0x180fe2000000c009 */
[C---:B------:R-:W-:Y:S01]  /*07a0*/  VIADD R6, R8.reuse, 0x20 ;  /* 0x0000002008067836 */ /* 0x040fe20000000000 */
[C---:B------:R-:W-:Y:S02]  /*07b0*/  ISETP.NE.AND P2, PT, R8.reuse, RZ, PT ;  /* 0x000000ff0800720c */ /* 0x040fe40003f45270 */
[----:B------:R-:W-:Y:S01]  /*07c0*/  ISETP.NE.AND P1, PT, R8, RZ, PT ;  /* 0x000000ff0800720c */ /* 0x000fe20003f25270 */
[----:B------:R-:W-:Y:S01]  /*07d0*/  IMAD.MOV R8, RZ, RZ, -R8 ;  /* 0x000000ffff087224 */ /* 0x000fe200078e0a08 */
[----:B------:R-:W-:Y:S01]  /*07e0*/  LOP3.LUT R5, R3, 0x7fffff, RZ, 0xc0, !PT ;  /* 0x007fffff03057812 */ /* 0x000fe200078ec0ff */
[CCC-:B------:R-:W-:Y:S01]  /*07f0*/  FFMA.RP R3, R0.reuse, R10.reuse, R9.reuse ;  /* 0x0000000a00037223 */ /* 0x1c0fe20000008009 */
[----:B------:R-:W-:Y:S02]  /*0800*/  FFMA.RM R0, R0, R10, R9 ;  /* 0x0000000a00007223 */ /* 0x000fe40000004009 */
[----:B------:R-:W-:-:S03]  /*0810*/  LOP3.LUT R5, R5, 0x800000, RZ, 0xfc, !PT ;  /* 0x0080000005057812 */ /* 0x000fc600078efcff */
[----:B------:R-:W-:Y:S02]  /*0820*/  FSETP.NEU.FTZ.AND P0, PT, R3, R0, PT ;  /* 0x000000000300720b */ /* 0x000fe40003f1d000 */
[----:B------:R-:W-:Y:S02]  /*0830*/  SHF.L.U32 R6, R5, R6, RZ ;  /* 0x0000000605067219 */ /* 0x000fe400000006ff */
[----:B------:R-:W-:Y:S02]  /*0840*/  SEL R0, R8, RZ, P2 ;  /* 0x000000ff08007207 */ /* 0x000fe40001000000 */
[----:B------:R-:W-:Y:S02]  /*0850*/  ISETP.NE.AND P1, PT, R6, RZ, P1 ;  /* 0x000000ff0600720c */ /* 0x000fe40000f25270 */
[----:B------:R-:W-:Y:S02]  /*0860*/  SHF.R.U32.HI R0, RZ, R0, R5 ;  /* 0x00000000ff007219 */ /* 0x000fe40000011605 */
[----:B------:R-:W-:-:S02]  /*0870*/  PLOP3.LUT P0, PT, P0, P1, PT, 0xf8, 0x8f ;  /* 0x00000000008f781c */ /* 0x000fc40000703f70 */
[----:B------:R-:W-:Y:S02]  /*0880*/  SHF.R.U32.HI R6, RZ, 0x1, R0 ;  /* 0x00000001ff067819 */ /* 0x000fe40000011600 */
[----:B------:R-:W-:-:S04]  /*0890*/  SEL R3, RZ, 0x1, !P0 ;  /* 0x00000001ff037807 */ /* 0x000fc80004000000 */
[----:B------:R-:W-:-:S04]  /*08a0*/  LOP3.LUT R3, R3, 0x1, R6, 0xf8, !PT ;  /* 0x0000000103037812 */ /* 0x000fc800078ef806 */
[----:B------:R-:W-:-:S05]  /*08b0*/  LOP3.LUT R3, R3, R0, RZ, 0xc0, !PT ;  /* 0x0000000003037212 */ /* 0x000fca00078ec0ff */
[----:B------:R-:W-:-:S05]  /*08c0*/  IMAD.IADD R6, R6, 0x1, R3 ;  /* 0x0000000106067824 */ /* 0x000fca00078e0203 */
[----:B------:R-:W-:Y:S01]  /*08d0*/  LOP3.LUT R7, R6, R7, RZ, 0xfc, !PT ;  /* 0x0000000706077212 */ /* 0x000fe200078efcff */
[----:B------:R-:W-:Y:S06]  /*08e0*/  BRA `(.L_x_13) ;  /* 0x0000000000107947 */ /* 0x000fec0003800000 */
.L_x_12:
[----:B------:R-:W-:-:S04]  /*08f0*/  LOP3.LUT R7, R7, 0x80000000, RZ, 0xc0, !PT ;  /* 0x8000000007077812 */ /* 0x000fc800078ec0ff */
[----:B------:R-:W-:Y:S01]  /*0900*/  LOP3.LUT R7, R7, 0x7f800000, RZ, 0xfc, !PT ;  /* 0x7f80000007077812 */ /* 0x000fe200078efcff */
[----:B------:R-:W-:Y:S06]  /*0910*/  BRA `(.L_x_13) ;  /* 0x0000000000047947 */ /* 0x000fec0003800000 */
.L_x_11:
[----:B------:R-:W-:-:S07]  /*0920*/  IMAD R7, R3, 0x800000, R7 ;  /* 0x0080000003077824 */ /* 0x000fce00078e0207 */
.L_x_13:
[----:B------:R-:W-:Y:S05]  /*0930*/  BSYNC.RECONVERGENT B3 ;  /* 0x0000000000037941 */ /* 0x000fea0003800200 */
.L_x_10:
[----:B------:R-:W-:Y:S05]  /*0940*/  BRA `(.L_x_14) ;  /* 0x0000000000207947 */ /* 0x000fea0003800000 */
.L_x_9:
[----:B------:R-:W-:-:S04]  /*0950*/  LOP3.LUT R5, R6, 0x80000000, R5, 0x48, !PT ;  /* 0x8000000006057812 */ /* 0x000fc800078e4805 */
[----:B------:R-:W-:Y:S01]  /*0960*/  LOP3.LUT R7, R5, 0x7f800000, RZ, 0xfc, !PT ;  /* 0x7f80000005077812 */ /* 0x000fe200078efcff */
[----:B------:R-:W-:Y:S06]  /*0970*/  BRA `(.L_x_14) ;  /* 0x0000000000147947 */ /* 0x000fec0003800000 */
.L_x_8:
[----:B------:R-:W-:Y:S01]  /*0980*/  LOP3.LUT R7, R6, 0x80000000, R5, 0x48, !PT ;  /* 0x8000000006077812 */ /* 0x000fe200078e4805 */
[----:B------:R-:W-:Y:S06]  /*0990*/  BRA `(.L_x_14) ;  /* 0x00000000000c7947 */ /* 0x000fec0003800000 */
.L_x_7:
[----:B------:R-:W0:Y:S01]  /*09a0*/  MUFU.RSQ R7, -QNAN ;  /* 0xffc0000000077908 */ /* 0x000e220000001400 */
[----:B------:R-:W-:Y:S05]  /*09b0*/  BRA `(.L_x_14) ;  /* 0x0000000000047947 */ /* 0x000fea0003800000 */
.L_x_6:
[----:B------:R-:W-:-:S07]  /*09c0*/  FADD.FTZ R7, R0, -1 ;  /* 0xbf80000000077421 */ /* 0x000fce0000010000 */
.L_x_14:
[----:B------:R-:W-:Y:S05]  /*09d0*/  BSYNC.RECONVERGENT B0 ;  /* 0x0000000000007941 */ /* 0x000fea0003800200 */
.L_x_3:
[----:B------:R-:W-:-:S04]  /*09e0*/  IMAD.MOV.U32 R5, RZ, RZ, 0x0 ;  /* 0x00000000ff057424 */ /* 0x000fc800078e00ff */
[----:B0-----:R-:W-:Y:S05]  /*09f0*/  RET.REL.NODEC R4 `(_Z5solveiiifffP6float2) ;  /* 0xfffffff404807950 */ /* 0x001fea0003c3ffff */
.L_x_15:
[----:B------:R-:W-:-:S00]  /*0a00*/  BRA `(.L_x_15) ;  /* 0xfffffffc00fc7947 */ /* 0x000fc0000383ffff */
[----:B------:R-:W-:-:S00]  /*0a10*/  NOP ;  /* 0x0000000000007918 */ /* 0x000fc00000000000 */
        /* <DEDUP_REMOVED lines=14> */
.L_x_16:


//--------------------- .nv.shared.reserved.0     --------------------------
	.section	.nv.shared.reserved.0,"aw",@nobits
	.weak		__nv_reservedSMEM_offset_0_alias
	.size		__nv_reservedSMEM_offset_0_alias, 0, 64
	.other		__nv_reservedSMEM_offset_0_alias,@"STO_CUDA_RESERVED_SHARED STV_DEFAULT"
__nv_reservedSMEM_offset_0_alias:
	.zero		0
	.zero		64


//--------------------- .nv.constant0._Z5solveiiifffP6float2 --------------------------
	.section	.nv.constant0._Z5solveiiifffP6float2,"a",@progbits
	.sectionflags	@""
	.align	4
.nv.constant0._Z5solveiiifffP6float2:
	.zero		928


//--------------------- SYMBOLS --------------------------

	.type		.nv.reservedSmem.offset0,@object
	.size		.nv.reservedSmem.offset0,0x4
